	.headerflags	@"EF_CUDA_TEXMODE_UNIFIED EF_CUDA_64BIT_ADDRESS EF_CUDA_ACCELERATORS EF_CUDA_SM90 EF_CUDA_VIRTUAL_SM(EF_CUDA_SM90)"
	.elftype	@"ET_EXEC"


//--------------------- .nv.info                  --------------------------
	.section	.nv.info,"",@"SHT_CUDA_INFO"
	.align	4


	//----- nvinfo : EIATTR_REGCOUNT
	.align		4
        /*0000*/ 	.byte	0x04, 0x2f
        /*0002*/ 	.short	(.L_1 - .L_0)
	.align		4
.L_0:
        /*0004*/ 	.word	index@(triton_poi_fused_convolution_24)
        /*0008*/ 	.word	0x00000016


	//----- nvinfo : EIATTR_MIN_STACK_SIZE
	.align		4
.L_1:
        /*000c*/ 	.byte	0x04, 0x12
        /*000e*/ 	.short	(.L_3 - .L_2)
	.align		4
.L_2:
        /*0010*/ 	.word	index@(triton_poi_fused_convolution_24)
        /*0014*/ 	.word	0x00000000


	//----- nvinfo : EIATTR_FRAME_SIZE
	.align		4
.L_3:
        /*0018*/ 	.byte	0x04, 0x11
        /*001a*/ 	.short	(.L_5 - .L_4)
	.align		4
.L_4:
        /*001c*/ 	.word	index@(triton_poi_fused_convolution_24)
        /*0020*/ 	.word	0x00000000


	//----- nvinfo : EIATTR_MIN_STACK_SIZE
	.align		4
.L_5:
        /*0024*/ 	.byte	0x04, 0x12
        /*0026*/ 	.short	(.L_7 - .L_6)
	.align		4
.L_6:
        /*0028*/ 	.word	index@(triton_poi_fused_convolution_24)
        /*002c*/ 	.word	0x00000000
.L_7:


//--------------------- .nv.info.triton_poi_fused_convolution_24 --------------------------
	.section	.nv.info.triton_poi_fused_convolution_24,"",@"SHT_CUDA_INFO"
	.sectionflags	@""
	.align	4


	//----- nvinfo : EIATTR_CUDA_API_VERSION
	.align		4
        /*0000*/ 	.byte	0x04, 0x37
        /*0002*/ 	.short	(.L_9 - .L_8)
.L_8:
        /*0004*/ 	.word	0x0000007c


	//----- nvinfo : EIATTR_KPARAM_INFO
	.align		4
.L_9:
        /*0008*/ 	.byte	0x04, 0x17
        /*000a*/ 	.short	(.L_11 - .L_10)
.L_10:
        /*000c*/ 	.word	0x00000000
        /*0010*/ 	.short	0x0004
        /*0012*/ 	.short	0x001c
        /*0014*/ 	.byte	0x00, 0xf0, 0x11, 0x00


	//----- nvinfo : EIATTR_KPARAM_INFO
	.align		4
.L_11:
        /*0018*/ 	.byte	0x04, 0x17
        /*001a*/ 	.short	(.L_13 - .L_12)
.L_12:
        /*001c*/ 	.word	0x00000000
        /*0020*/ 	.short	0x0003
        /*0022*/ 	.short	0x0018
        /*0024*/ 	.byte	0x00, 0xf0, 0x11, 0x00


	//----- nvinfo : EIATTR_KPARAM_INFO
	.align		4
.L_13:
        /*0028*/ 	.byte	0x04, 0x17
        /*002a*/ 	.short	(.L_15 - .L_14)
.L_14:
        /*002c*/ 	.word	0x00000000
        /*0030*/ 	.short	0x0002
        /*0032*/ 	.short	0x0010
        /*0034*/ 	.byte	0x00, 0xf4, 0x21, 0x00


	//----- nvinfo : EIATTR_KPARAM_INFO
	.align		4
.L_15:
        /*0038*/ 	.byte	0x04, 0x17
        /*003a*/ 	.short	(.L_17 - .L_16)
.L_16:
        /*003c*/ 	.word	0x00000000
        /*0040*/ 	.short	0x0001
        /*0042*/ 	.short	0x0008
        /*0044*/ 	.byte	0x00, 0xf4, 0x21, 0x00


	//----- nvinfo : EIATTR_KPARAM_INFO
	.align		4
.L_17:
        /*0048*/ 	.byte	0x04, 0x17
        /*004a*/ 	.short	(.L_19 - .L_18)
.L_18:
        /*004c*/ 	.word	0x00000000
        /*0050*/ 	.short	0x0000
        /*0052*/ 	.short	0x0000
        /*0054*/ 	.byte	0x00, 0xf4, 0x21, 0x00


	//----- nvinfo : EIATTR_SPARSE_MMA_MASK
	.align		4
.L_19:
        /*0058*/ 	.byte	0x03, 0x50
        /*005a*/ 	.short	0x0000


	//----- nvinfo : EIATTR_MAXREG_COUNT
	.align		4
        /*005c*/ 	.byte	0x03, 0x1b
        /*005e*/ 	.short	0x00ff


	//----- nvinfo : EIATTR_EXIT_INSTR_OFFSETS
	.align		4
        /*0060*/ 	.byte	0x04, 0x1c
        /*0062*/ 	.short	(.L_21 - .L_20)


	//   ....[0]....
.L_20:
        /*0064*/ 	.word	0x00000340


	//   ....[1]....
        /*0068*/ 	.word	0x00000360


	//----- nvinfo : EIATTR_REQNTID
	.align		4
.L_21:
        /*006c*/ 	.byte	0x04, 0x10
        /*006e*/ 	.short	(.L_23 - .L_22)
.L_22:
        /*0070*/ 	.word	0x00000080
        /*0074*/ 	.word	0x00000001
        /*0078*/ 	.word	0x00000001


	//----- nvinfo : EIATTR_CBANK_PARAM_SIZE
	.align		4
.L_23:
        /*007c*/ 	.byte	0x03, 0x19
        /*007e*/ 	.short	0x0020


	//----- nvinfo : EIATTR_PARAM_CBANK
	.align		4
        /*0080*/ 	.byte	0x04, 0x0a
        /*0082*/ 	.short	(.L_25 - .L_24)
	.align		4
.L_24:
        /*0084*/ 	.word	index@(.nv.constant0.triton_poi_fused_convolution_24)
        /*0088*/ 	.short	0x0210
        /*008a*/ 	.short	0x0020


	//----- nvinfo : EIATTR_SW_WAR
	.align		4
.L_25:
        /*008c*/ 	.byte	0x04, 0x36
        /*008e*/ 	.short	(.L_27 - .L_26)
.L_26:
        /*0090*/ 	.word	0x00000008
.L_27:


//--------------------- .nv.callgraph             --------------------------
	.section	.nv.callgraph,"",@"SHT_CUDA_CALLGRAPH"
	.align	4
	.sectionentsize	8
	.align		4
        /*0000*/ 	.word	0x00000000
	.align		4
        /*0004*/ 	.word	0xffffffff
	.align		4
        /*0008*/ 	.word	0x00000000
	.align		4
        /*000c*/ 	.word	0xfffffffe
	.align		4
        /*0010*/ 	.word	0x00000000
	.align		4
        /*0014*/ 	.word	0xfffffffd
	.align		4
        /*0018*/ 	.word	0x00000000
	.align		4
        /*001c*/ 	.word	0xfffffffc


//--------------------- .text.triton_poi_fused_convolution_24 --------------------------
	.section	.text.triton_poi_fused_convolution_24,"ax",@progbits
	.sectionflags	@"SHF_BARRIERS=1"
	.align	128
        .global         triton_poi_fused_convolution_24
        .type           triton_poi_fused_convolution_24,@function
        .size           triton_poi_fused_convolution_24,(.L_x_1 - triton_poi_fused_convolution_24)
        .other          triton_poi_fused_convolution_24,@"STO_CUDA_ENTRY STV_DEFAULT"
triton_poi_fused_convolution_24:
.text.triton_poi_fused_convolution_24:
[----:B------:R-:W0:Y:S01]  /*0000*/  LDC R1, c[0x0][0x28] ;  /* 0x00000a00ff017b82 */ /* 0x000e220000000800 */
[----:B------:R-:W1:Y:S07]  /*0010*/  S2R R3, SR_CTAID.Y ;  /* 0x0000000000037919 */ /* 0x000e6e0000002600 */
[----:B------:R-:W2:Y:S01]  /*0020*/  LDC.64 R10, c[0x0][0x210] ;  /* 0x00008400ff0a7b82 */ /* 0x000ea20000000a00 */
[----:B------:R-:W-:Y:S02]  /*0030*/  CS2R R14, SRZ ;  /* 0x00000000000e7805 */ /* 0x000fe4000001ff00 */
[----:B------:R-:W-:Y:S01]  /*0040*/  CS2R R16, SRZ ;  /* 0x0000000000107805 */ /* 0x000fe2000001ff00 */
[----:B------:R-:W3:Y:S01]  /*0050*/  S2R R19, SR_TID.X ;  /* 0x0000000000137919 */ /* 0x000ee20000002100 */
[----:B------:R-:W-:Y:S01]  /*0060*/  ULDC.64 UR6, c[0x0][0x208] ;  /* 0x0000820000067ab9 */ /* 0x000fe20000000a00 */
[----:B------:R-:W4:Y:S01]  /*0070*/  S2R R0, SR_CTAID.X ;  /* 0x0000000000007919 */ /* 0x000f220000002500 */
[----:B-1----:R-:W-:-:S05]  /*0080*/  IMAD.SHL.U32 R2, R3, 0x200, RZ ;  /* 0x0000020003027824 */ /* 0x002fca00078e00ff */
[----:B---3--:R-:W-:Y:S02]  /*0090*/  LOP3.LUT R5, R2, 0x7f, R19, 0xf8, !PT ;  /* 0x0000007f02057812 */ /* 0x008fe400078ef813 */
[----:B----4-:R-:W-:-:S03]  /*00a0*/  ISETP.GE.AND P0, PT, R0, 0x10, PT ;  /* 0x000000100000780c */ /* 0x010fc60003f06270 */
[----:B------:R-:W-:-:S04]  /*00b0*/  IMAD R5, R5, 0x10, R0 ;  /* 0x0000001005057824 */ /* 0x000fc800078e0200 */
[C---:B------:R-:W-:Y:S02]  /*00c0*/  VIADD R7, R5.reuse, 0x800 ;  /* 0x0000080005077836 */ /* 0x040fe40000000000 */
[C---:B------:R-:W-:Y:S02]  /*00d0*/  VIADD R9, R5.reuse, 0x1000 ;  /* 0x0000100005097836 */ /* 0x040fe40000000000 */
[C---:B------:R-:W-:Y:S02]  /*00e0*/  VIADD R13, R5.reuse, 0x1800 ;  /* 0x00001800050d7836 */ /* 0x040fe40000000000 */
[----:B--2---:R-:W-:-:S04]  /*00f0*/  IMAD.WIDE R4, R5, 0x4, R10 ;  /* 0x0000000405047825 */ /* 0x004fc800078e020a */
[--C-:B------:R-:W-:Y:S01]  /*0100*/  IMAD.WIDE R6, R7, 0x4, R10.reuse ;  /* 0x0000000407067825 */ /* 0x100fe200078e020a */
[----:B------:R-:W2:Y:S03]  /*0110*/  @!P0 LDG.E.EL R14, desc[UR6][R4.64] ;  /* 0x00000006040e8981 */ /* 0x000ea6000c2e1900 */
[--C-:B------:R-:W-:Y:S01]  /*0120*/  IMAD.WIDE R8, R9, 0x4, R10.reuse ;  /* 0x0000000409087825 */ /* 0x100fe200078e020a */
[----:B------:R1:W3:Y:S03]  /*0130*/  @!P0 LDG.E.EL R15, desc[UR6][R6.64] ;  /* 0x00000006060f8981 */ /* 0x0002e6000c2e1900 */
[----:B------:R-:W-:Y:S01]  /*0140*/  IMAD.WIDE R10, R13, 0x4, R10 ;  /* 0x000000040d0a7825 */ /* 0x000fe200078e020a */
[----:B------:R4:W5:Y:S04]  /*0150*/  @!P0 LDG.E.EL R16, desc[UR6][R8.64] ;  /* 0x0000000608108981 */ /* 0x000968000c2e1900 */
[----:B------:R1:W5:Y:S01]  /*0160*/  @!P0 LDG.E.EL R17, desc[UR6][R10.64] ;  /* 0x000000060a118981 */ /* 0x000362000c2e1900 */
[----:B------:R-:W1:Y:S01]  /*0170*/  S2UR UR5, SR_CgaCtaId ;  /* 0x00000000000579c3 */ /* 0x000e620000008800 */
[----:B------:R-:W-:Y:S01]  /*0180*/  UMOV UR4, 0x400 ;  /* 0x0000040000047882 */ /* 0x000fe20000000000 */
[----:B------:R-:W-:Y:S01]  /*0190*/  LOP3.LUT R12, R19, 0x7f, RZ, 0xc0, !PT ;  /* 0x0000007f130c7812 */ /* 0x000fe200078ec0ff */
[----:B01----:R-:W-:-:S06]  /*01a0*/  UPRMT UR4, UR5, 0x654, UR4 ;  /* 0x0000065405047896 */ /* 0x003fcc0008000004 */
[----:B------:R-:W-:Y:S02]  /*01b0*/  LEA R18, R12, UR4, 0x2 ;  /* 0x000000040c127c11 */ /* 0x000fe4000f8e10ff */
[----:B------:R-:W-:-:S04]  /*01c0*/  SHF.L.U32 R13, R19, 0x2, RZ ;  /* 0x00000002130d7819 */ /* 0x000fc800000006ff */
[----:B------:R-:W-:-:S04]  /*01d0*/  LOP3.LUT R13, R13, 0x1fc, RZ, 0xc0, !PT ;  /* 0x000001fc0d0d7812 */ /* 0x000fc800078ec0ff */
[----:B------:R-:W-:Y:S02]  /*01e0*/  LEA R6, R13, UR4, 0x2 ;  /* 0x000000040d067c11 */ /* 0x000fe4000f8e10ff */
[----:B----4-:R-:W-:Y:S02]  /*01f0*/  SHF.R.S32.HI R8, RZ, 0x16, R3 ;  /* 0x00000016ff087819 */ /* 0x010fe40000011403 */
[----:B------:R-:W-:Y:S02]  /*0200*/  LOP3.LUT R13, R2, R13, RZ, 0xfc, !PT ;  /* 0x0000000d020d7212 */ /* 0x000fe400078efcff */
[----:B------:R-:W-:Y:S01]  /*0210*/  SGXT R8, R8, 0x1 ;  /* 0x000000010808781a */ /* 0x000fe20000000200 */
[----:B------:R-:W0:Y:S03]  /*0220*/  LDC.64 R2, c[0x0][0x218] ;  /* 0x00008600ff027b82 */ /* 0x000e260000000a00 */
[----:B------:R-:W-:-:S04]  /*0230*/  LEA.HI R10, R8, R13, RZ, 0xa ;  /* 0x0000000d080a7211 */ /* 0x000fc800078f50ff */
[C---:B------:R-:W-:Y:S01]  /*0240*/  LOP3.LUT R12, R10.reuse, 0xfffffc00, RZ, 0xc0, !PT ;  /* 0xfffffc000a0c7812 */ /* 0x040fe200078ec0ff */
[----:B------:R-:W1:Y:S01]  /*0250*/  LDC.64 R8, c[0x0][0x220] ;  /* 0x00008800ff087b82 */ /* 0x000e620000000a00 */
[----:B------:R-:W-:-:S03]  /*0260*/  IMAD.SHL.U32 R10, R10, 0x10, RZ ;  /* 0x000000100a0a7824 */ /* 0x000fc600078e00ff */
[----:B------:R-:W-:Y:S02]  /*0270*/  IMAD.IADD R13, R13, 0x1, -R12 ;  /* 0x000000010d0d7824 */ /* 0x000fe400078e0a0c */
[----:B------:R-:W-:-:S03]  /*0280*/  LOP3.LUT R10, R10, 0xffffc000, RZ, 0xc0, !PT ;  /* 0xffffc0000a0a7812 */ /* 0x000fc600078ec0ff */
[----:B------:R-:W-:-:S05]  /*0290*/  LEA R13, R0, R13, 0xa ;  /* 0x0000000d000d7211 */ /* 0x000fca00078e50ff */
[----:B------:R-:W-:-:S04]  /*02a0*/  IMAD.IADD R13, R13, 0x1, R10 ;  /* 0x000000010d0d7824 */ /* 0x000fc800078e020a */
[----:B0-----:R-:W-:-:S04]  /*02b0*/  IMAD.WIDE R2, R13, 0x4, R2 ;  /* 0x000000040d027825 */ /* 0x001fc800078e0202 */
[----:B-1----:R-:W-:Y:S01]  /*02c0*/  IMAD.WIDE R8, R13, 0x4, R8 ;  /* 0x000000040d087825 */ /* 0x002fe200078e0208 */
[----:B--2---:R-:W-:Y:S04]  /*02d0*/  STS [R18], R14 ;  /* 0x0000000e12007388 */ /* 0x004fe80000000800 */
[----:B---3--:R-:W-:Y:S04]  /*02e0*/  STS [R18+0x200], R15 ;  /* 0x0002000f12007388 */ /* 0x008fe80000000800 */
[----:B-----5:R-:W-:Y:S04]  /*02f0*/  STS [R18+0x400], R16 ;  /* 0x0004001012007388 */ /* 0x020fe80000000800 */
[----:B------:R-:W-:Y:S01]  /*0300*/  STS [R18+0x600], R17 ;  /* 0x0006001112007388 */ /* 0x000fe20000000800 */
[----:B------:R-:W-:Y:S06]  /*0310*/  BAR.SYNC.DEFER_BLOCKING 0x0 ;  /* 0x0000000000007b1d */ /* 0x000fec0000010000 */
[----:B------:R-:W0:Y:S04]  /*0320*/  LDS.128 R4, [R6] ;  /* 0x0000000006047984 */ /* 0x000e280000000c00 */
[----:B0-----:R0:W-:Y:S02]  /*0330*/  @!P0 STG.E.128 desc[UR6][R2.64], R4 ;  /* 0x0000000402008986 */ /* 0x0011e4000c101d06 */
[----:B0-----:R-:W-:Y:S05]  /*0340*/  @P0 EXIT ;  /* 0x000000000000094d */ /* 0x001fea0003800000 */
[----:B------:R-:W-:Y:S01]  /*0350*/  STG.E.128 desc[UR6][R8.64], R4 ;  /* 0x0000000408007986 */ /* 0x000fe2000c101d06 */
[----:B------:R-:W-:Y:S05]  /*0360*/  EXIT ;  /* 0x000000000000794d */ /* 0x000fea0003800000 */
.L_x_0:
[----:B------:R-:W-:-:S00]  /*0370*/  BRA `(.L_x_0) ;  /* 0xfffffffc00fc7947 */ /* 0x000fc0000383ffff */
[----:B------:R-:W-:-:S00]  /*0380*/  NOP ;  /* 0x0000000000007918 */ /* 0x000fc00000000000 */
[----:B------:R-:W-:-:S00]  /*0390*/  NOP ;  /* 0x0000000000007918 */ /* 0x000fc00000000000 */
[----:B------:R-:W-:-:S00]  /*03a0*/  NOP ;  /* 0x0000000000007918 */ /* 0x000fc00000000000 */
[----:B------:R-:W-:-:S00]  /*03b0*/  NOP ;  /* 0x0000000000007918 */ /* 0x000fc00000000000 */
[----:B------:R-:W-:-:S00]  /*03c0*/  NOP ;  /* 0x0000000000007918 */ /* 0x000fc00000000000 */
[----:B------:R-:W-:-:S00]  /*03d0*/  NOP ;  /* 0x0000000000007918 */ /* 0x000fc00000000000 */
[----:B------:R-:W-:-:S00]  /*03e0*/  NOP ;  /* 0x0000000000007918 */ /* 0x000fc00000000000 */
[----:B------:R-:W-:-:S00]  /*03f0*/  NOP ;  /* 0x0000000000007918 */ /* 0x000fc00000000000 */
.L_x_1:


//--------------------- .nv.shared.triton_poi_fused_convolution_24 --------------------------
	.section	.nv.shared.triton_poi_fused_convolution_24,"aw",@nobits
	.sectionflags	@""
	.align	16
	.zero		1024


//--------------------- .nv.constant0.triton_poi_fused_convolution_24 --------------------------
	.section	.nv.constant0.triton_poi_fused_convolution_24,"a",@progbits
	.sectionflags	@""
	.align	4
.nv.constant0.triton_poi_fused_convolution_24:
	.zero		560
